	.headerflags	@"EF_CUDA_TEXMODE_UNIFIED EF_CUDA_64BIT_ADDRESS EF_CUDA_ACCELERATORS EF_CUDA_SM90 EF_CUDA_VIRTUAL_SM(EF_CUDA_SM90)"
	.elftype	@"ET_EXEC"


//--------------------- .nv.info                  --------------------------
	.section	.nv.info,"",@"SHT_CUDA_INFO"
	.align	4


	//----- nvinfo : EIATTR_REGCOUNT
	.align		4
        /*0000*/ 	.byte	0x04, 0x2f
        /*0002*/ 	.short	(.L_1 - .L_0)
	.align		4
.L_0:
        /*0004*/ 	.word	index@(triton_poi_fused_2)
        /*0008*/ 	.word	0x0000000e


	//----- nvinfo : EIATTR_MIN_STACK_SIZE
	.align		4
.L_1:
        /*000c*/ 	.byte	0x04, 0x12
        /*000e*/ 	.short	(.L_3 - .L_2)
	.align		4
.L_2:
        /*0010*/ 	.word	index@(triton_poi_fused_2)
        /*0014*/ 	.word	0x00000000


	//----- nvinfo : EIATTR_FRAME_SIZE
	.align		4
.L_3:
        /*0018*/ 	.byte	0x04, 0x11
        /*001a*/ 	.short	(.L_5 - .L_4)
	.align		4
.L_4:
        /*001c*/ 	.word	index@(triton_poi_fused_2)
        /*0020*/ 	.word	0x00000000


	//----- nvinfo : EIATTR_MIN_STACK_SIZE
	.align		4
.L_5:
        /*0024*/ 	.byte	0x04, 0x12
        /*0026*/ 	.short	(.L_7 - .L_6)
	.align		4
.L_6:
        /*0028*/ 	.word	index@(triton_poi_fused_2)
        /*002c*/ 	.word	0x00000000
.L_7:


//--------------------- .nv.info.triton_poi_fused_2 --------------------------
	.section	.nv.info.triton_poi_fused_2,"",@"SHT_CUDA_INFO"
	.sectionflags	@""
	.align	4


	//----- nvinfo : EIATTR_CUDA_API_VERSION
	.align		4
        /*0000*/ 	.byte	0x04, 0x37
        /*0002*/ 	.short	(.L_9 - .L_8)
.L_8:
        /*0004*/ 	.word	0x0000007c


	//----- nvinfo : EIATTR_KPARAM_INFO
	.align		4
.L_9:
        /*0008*/ 	.byte	0x04, 0x17
        /*000a*/ 	.short	(.L_11 - .L_10)
.L_10:
        /*000c*/ 	.word	0x00000000
        /*0010*/ 	.short	0x0002
        /*0012*/ 	.short	0x0010
        /*0014*/ 	.byte	0x00, 0xf0, 0x11, 0x00


	//----- nvinfo : EIATTR_KPARAM_INFO
	.align		4
.L_11:
        /*0018*/ 	.byte	0x04, 0x17
        /*001a*/ 	.short	(.L_13 - .L_12)
.L_12:
        /*001c*/ 	.word	0x00000000
        /*0020*/ 	.short	0x0001
        /*0022*/ 	.short	0x0008
        /*0024*/ 	.byte	0x00, 0xf4, 0x21, 0x00


	//----- nvinfo : EIATTR_KPARAM_INFO
	.align		4
.L_13:
        /*0028*/ 	.byte	0x04, 0x17
        /*002a*/ 	.short	(.L_15 - .L_14)
.L_14:
        /*002c*/ 	.word	0x00000000
        /*0030*/ 	.short	0x0000
        /*0032*/ 	.short	0x0000
        /*0034*/ 	.byte	0x00, 0xf4, 0x21, 0x00


	//----- nvinfo : EIATTR_SPARSE_MMA_MASK
	.align		4
.L_15:
        /*0038*/ 	.byte	0x03, 0x50
        /*003a*/ 	.short	0x0000


	//----- nvinfo : EIATTR_MAXREG_COUNT
	.align		4
        /*003c*/ 	.byte	0x03, 0x1b
        /*003e*/ 	.short	0x00ff


	//----- nvinfo : EIATTR_EXIT_INSTR_OFFSETS
	.align		4
        /*0040*/ 	.byte	0x04, 0x1c
        /*0042*/ 	.short	(.L_17 - .L_16)


	//   ....[0]....
.L_16:
        /*0044*/ 	.word	0x00000190


	//----- nvinfo : EIATTR_REQNTID
	.align		4
.L_17:
        /*0048*/ 	.byte	0x04, 0x10
        /*004a*/ 	.short	(.L_19 - .L_18)
.L_18:
        /*004c*/ 	.word	0x00000080
        /*0050*/ 	.word	0x00000001
        /*0054*/ 	.word	0x00000001


	//----- nvinfo : EIATTR_CBANK_PARAM_SIZE
	.align		4
.L_19:
        /*0058*/ 	.byte	0x03, 0x19
        /*005a*/ 	.short	0x0014


	//----- nvinfo : EIATTR_PARAM_CBANK
	.align		4
        /*005c*/ 	.byte	0x04, 0x0a
        /*005e*/ 	.short	(.L_21 - .L_20)
	.align		4
.L_20:
        /*0060*/ 	.word	index@(.nv.constant0.triton_poi_fused_2)
        /*0064*/ 	.short	0x0210
        /*0066*/ 	.short	0x0014


	//----- nvinfo : EIATTR_SW_WAR
	.align		4
.L_21:
        /*0068*/ 	.byte	0x04, 0x36
        /*006a*/ 	.short	(.L_23 - .L_22)
.L_22:
        /*006c*/ 	.word	0x00000008
.L_23:


//--------------------- .nv.callgraph             --------------------------
	.section	.nv.callgraph,"",@"SHT_CUDA_CALLGRAPH"
	.align	4
	.sectionentsize	8
	.align		4
        /*0000*/ 	.word	0x00000000
	.align		4
        /*0004*/ 	.word	0xffffffff
	.align		4
        /*0008*/ 	.word	0x00000000
	.align		4
        /*000c*/ 	.word	0xfffffffe
	.align		4
        /*0010*/ 	.word	0x00000000
	.align		4
        /*0014*/ 	.word	0xfffffffd
	.align		4
        /*0018*/ 	.word	0x00000000
	.align		4
        /*001c*/ 	.word	0xfffffffc


//--------------------- .text.triton_poi_fused_2  --------------------------
	.section	.text.triton_poi_fused_2,"ax",@progbits
	.align	128
        .global         triton_poi_fused_2
        .type           triton_poi_fused_2,@function
        .size           triton_poi_fused_2,(.L_x_1 - triton_poi_fused_2)
        .other          triton_poi_fused_2,@"STO_CUDA_ENTRY STV_DEFAULT"
triton_poi_fused_2:
.text.triton_poi_fused_2:
[----:B------:R-:W-:Y:S01]  /*0000*/  LDC R1, c[0x0][0x28] ;  /* 0x00000a00ff017b82 */ /* 0x000fe20000000800 */
[----:B------:R-:W1:Y:S07]  /*0010*/  S2R R0, SR_TID.X ;  /* 0x0000000000007919 */ /* 0x000e6e0000002100 */
[----:B------:R-:W2:Y:S01]  /*0020*/  LDC.64 R2, c[0x0][0x210] ;  /* 0x00008400ff027b82 */ /* 0x000ea20000000a00 */
[----:B------:R-:W-:Y:S01]  /*0030*/  ULDC.64 UR4, c[0x0][0x208] ;  /* 0x0000820000047ab9 */ /* 0x000fe20000000a00 */
[----:B------:R-:W3:Y:S06]  /*0040*/  S2R R9, SR_CTAID.X ;  /* 0x0000000000097919 */ /* 0x000eec0000002500 */
[----:B------:R-:W4:Y:S01]  /*0050*/  LDC.64 R6, c[0x0][0x218] ;  /* 0x00008600ff067b82 */ /* 0x000f220000000a00 */
[----:B-1----:R-:W-:-:S02]  /*0060*/  LOP3.LUT R0, R0, 0x7f, RZ, 0xc0, !PT ;  /* 0x0000007f00007812 */ /* 0x002fc400078ec0ff */
[----:B---3--:R-:W-:-:S03]  /*0070*/  SHF.R.S32.HI R4, RZ, 0x18, R9 ;  /* 0x00000018ff047819 */ /* 0x008fc60000011409 */
[----:B------:R-:W-:Y:S01]  /*0080*/  IMAD R9, R9, 0x80, R0 ;  /* 0x0000008009097824 */ /* 0x000fe200078e0200 */
[----:B------:R-:W-:-:S04]  /*0090*/  SGXT R4, R4, 0x1 ;  /* 0x000000010404781a */ /* 0x000fc80000000200 */
[----:B------:R-:W-:Y:S02]  /*00a0*/  SHF.R.S32.HI R0, RZ, 0x1f, R9 ;  /* 0x0000001fff007819 */ /* 0x000fe40000011409 */
[-C--:B------:R-:W-:Y:S02]  /*00b0*/  LEA.HI R4, R4, R9.reuse, RZ, 0x5 ;  /* 0x0000000904047211 */ /* 0x080fe400078f28ff */
[----:B------:R-:W-:Y:S02]  /*00c0*/  LEA.HI R0, R0, R9, RZ, 0x4 ;  /* 0x0000000900007211 */ /* 0x000fe400078f20ff */
[----:B------:R-:W-:Y:S02]  /*00d0*/  LOP3.LUT R5, R4, 0xffffffe0, RZ, 0xc0, !PT ;  /* 0xffffffe004057812 */ /* 0x000fe400078ec0ff */
[----:B------:R-:W-:-:S04]  /*00e0*/  LOP3.LUT R4, R0, 0xfffffff0, RZ, 0xc0, !PT ;  /* 0xfffffff000047812 */ /* 0x000fc800078ec0ff */
[----:B------:R-:W-:-:S05]  /*00f0*/  IADD3 R5, R5, R9, -R4 ;  /* 0x0000000905057210 */ /* 0x000fca0007ffe804 */
[----:B--2---:R-:W-:-:S05]  /*0100*/  IMAD.WIDE R4, R5, 0x4, R2 ;  /* 0x0000000405047825 */ /* 0x004fca00078e0202 */
[----:B------:R-:W2:Y:S01]  /*0110*/  LDG.E.EL R11, desc[UR4][R4.64] ;  /* 0x00000004040b7981 */ /* 0x000ea2000c2e1900 */
[----:B------:R-:W-:Y:S01]  /*0120*/  SHF.R.U32.HI R0, RZ, 0x4, R0 ;  /* 0x00000004ff007819 */ /* 0x000fe20000011600 */
[----:B------:R-:W-:-:S03]  /*0130*/  IMAD.WIDE R2, R9, 0x4, R2 ;  /* 0x0000000409027825 */ /* 0x000fc600078e0202 */
[----:B------:R-:W-:-:S04]  /*0140*/  LOP3.LUT R0, R0, 0x1, RZ, 0xc0, !PT ;  /* 0x0000000100007812 */ /* 0x000fc800078ec0ff */
[----:B------:R-:W-:-:S13]  /*0150*/  ISETP.NE.U32.AND P0, PT, R0, 0x1, PT ;  /* 0x000000010000780c */ /* 0x000fda0003f05070 */
[----:B--2---:R-:W2:Y:S01]  /*0160*/  @!P0 LDG.E R11, desc[UR4][R2.64] ;  /* 0x00000004020b8981 */ /* 0x004ea2000c1e1900 */
[----:B----4-:R-:W-:-:S05]  /*0170*/  IMAD.WIDE R6, R9, 0x4, R6 ;  /* 0x0000000409067825 */ /* 0x010fca00078e0206 */
[----:B--2---:R-:W-:Y:S01]  /*0180*/  STG.E desc[UR4][R6.64], R11 ;  /* 0x0000000b06007986 */ /* 0x004fe2000c101904 */
[----:B------:R-:W-:Y:S05]  /*0190*/  EXIT ;  /* 0x000000000000794d */ /* 0x000fea0003800000 */
.L_x_0:
[----:B------:R-:W-:-:S00]  /*01a0*/  BRA `(.L_x_0) ;  /* 0xfffffffc00fc7947 */ /* 0x000fc0000383ffff */
[----:B------:R-:W-:-:S00]  /*01b0*/  NOP ;  /* 0x0000000000007918 */ /* 0x000fc00000000000 */
        /* <DEDUP_REMOVED lines=12> */
.L_x_1:


//--------------------- .nv.constant0.triton_poi_fused_2 --------------------------
	.section	.nv.constant0.triton_poi_fused_2,"a",@progbits
	.sectionflags	@""
	.align	4
.nv.constant0.triton_poi_fused_2:
	.zero		548
